	.headerflags	@"EF_CUDA_TEXMODE_UNIFIED EF_CUDA_64BIT_ADDRESS EF_CUDA_SM86 EF_CUDA_VIRTUAL_SM(EF_CUDA_SM86)"
	.elftype	@"ET_EXEC"


//--------------------- .nv.info                  --------------------------
	.section	.nv.info,"",@"SHT_CUDA_INFO"
	.align	4


	//----- nvinfo : EIATTR_REGCOUNT
	.align		4
        /*0000*/ 	.byte	0x04, 0x2f
        /*0002*/ 	.short	(.L_1 - .L_0)
	.align		4
.L_0:
        /*0004*/ 	.word	index@(triton_poi_fused_3)
        /*0008*/ 	.word	0x0000000d


	//----- nvinfo : EIATTR_FRAME_SIZE
	.align		4
.L_1:
        /*000c*/ 	.byte	0x04, 0x11
        /*000e*/ 	.short	(.L_3 - .L_2)
	.align		4
.L_2:
        /*0010*/ 	.word	index@(triton_poi_fused_3)
        /*0014*/ 	.word	0x00000000


	//----- nvinfo : EIATTR_MIN_STACK_SIZE
	.align		4
.L_3:
        /*0018*/ 	.byte	0x04, 0x12
        /*001a*/ 	.short	(.L_5 - .L_4)
	.align		4
.L_4:
        /*001c*/ 	.word	index@(triton_poi_fused_3)
        /*0020*/ 	.word	0x00000000
.L_5:


//--------------------- .nv.info.triton_poi_fused_3 --------------------------
	.section	.nv.info.triton_poi_fused_3,"",@"SHT_CUDA_INFO"
	.sectionflags	@""
	.align	4


	//----- nvinfo : EIATTR_CUDA_API_VERSION
	.align		4
        /*0000*/ 	.byte	0x04, 0x37
        /*0002*/ 	.short	(.L_7 - .L_6)
.L_6:
        /*0004*/ 	.word	0x00000080


	//----- nvinfo : EIATTR_SW2861232_WAR
	.align		4
.L_7:
        /*0008*/ 	.byte	0x01, 0x35
	.zero		2


	//----- nvinfo : EIATTR_PARAM_CBANK
	.align		4
        /*000c*/ 	.byte	0x04, 0x0a
        /*000e*/ 	.short	(.L_9 - .L_8)
	.align		4
.L_8:
        /*0010*/ 	.word	index@(.nv.constant0.triton_poi_fused_3)
        /*0014*/ 	.short	0x0160
        /*0016*/ 	.short	0x0020


	//----- nvinfo : EIATTR_CBANK_PARAM_SIZE
	.align		4
.L_9:
        /*0018*/ 	.byte	0x03, 0x19
        /*001a*/ 	.short	0x0020


	//----- nvinfo : EIATTR_KPARAM_INFO
	.align		4
        /*001c*/ 	.byte	0x04, 0x17
        /*001e*/ 	.short	(.L_11 - .L_10)
.L_10:
        /*0020*/ 	.word	0x00000000
        /*0024*/ 	.short	0x0003
        /*0026*/ 	.short	0x0018
        /*0028*/ 	.byte	0x00, 0xf4, 0x21, 0x00


	//----- nvinfo : EIATTR_KPARAM_INFO
	.align		4
.L_11:
        /*002c*/ 	.byte	0x04, 0x17
        /*002e*/ 	.short	(.L_13 - .L_12)
.L_12:
        /*0030*/ 	.word	0x00000000
        /*0034*/ 	.short	0x0002
        /*0036*/ 	.short	0x0010
        /*0038*/ 	.byte	0x00, 0xf0, 0x11, 0x00


	//----- nvinfo : EIATTR_KPARAM_INFO
	.align		4
.L_13:
        /*003c*/ 	.byte	0x04, 0x17
        /*003e*/ 	.short	(.L_15 - .L_14)
.L_14:
        /*0040*/ 	.word	0x00000000
        /*0044*/ 	.short	0x0001
        /*0046*/ 	.short	0x0008
        /*0048*/ 	.byte	0x00, 0xf4, 0x21, 0x00


	//----- nvinfo : EIATTR_KPARAM_INFO
	.align		4
.L_15:
        /*004c*/ 	.byte	0x04, 0x17
        /*004e*/ 	.short	(.L_17 - .L_16)
.L_16:
        /*0050*/ 	.word	0x00000000
        /*0054*/ 	.short	0x0000
        /*0056*/ 	.short	0x0000
        /*0058*/ 	.byte	0x00, 0xf4, 0x21, 0x00


	//----- nvinfo : EIATTR_MAXREG_COUNT
	.align		4
.L_17:
        /*005c*/ 	.byte	0x03, 0x1b
        /*005e*/ 	.short	0x00ff


	//----- nvinfo : EIATTR_EXIT_INSTR_OFFSETS
	.align		4
        /*0060*/ 	.byte	0x04, 0x1c
        /*0062*/ 	.short	(.L_19 - .L_18)


	//   ....[0]....
.L_18:
        /*0064*/ 	.word	0x00000200


	//----- nvinfo : EIATTR_REQNTID
	.align		4
.L_19:
        /*0068*/ 	.byte	0x04, 0x10
        /*006a*/ 	.short	(.L_21 - .L_20)
.L_20:
        /*006c*/ 	.word	0x00000100
        /*0070*/ 	.word	0x00000001
        /*0074*/ 	.word	0x00000001
.L_21:


//--------------------- .nv.callgraph             --------------------------
	.section	.nv.callgraph,"",@"SHT_CUDA_CALLGRAPH"
	.align	4
	.sectionentsize	8
	.align		4
        /*0000*/ 	.word	0x00000000
	.align		4
        /*0004*/ 	.word	0xffffffff
	.align		4
        /*0008*/ 	.word	0x00000000
	.align		4
        /*000c*/ 	.word	0xfffffffe
	.align		4
        /*0010*/ 	.word	0x00000000
	.align		4
        /*0014*/ 	.word	0xfffffffd
	.align		4
        /*0018*/ 	.word	0x00000000
	.align		4
        /*001c*/ 	.word	0xfffffffc


//--------------------- .nv.rel.action            --------------------------
	.section	.nv.rel.action,"",@"SHT_CUDA_RELOCINFO"
	.align	8
	.sectionentsize	8
        /*0000*/ 	.byte	0x73, 0x00, 0x00, 0x00, 0x00, 0x00, 0x00, 0x00, 0x00, 0x00, 0x00, 0x11, 0x25, 0x00, 0x05, 0x36


//--------------------- .nv.constant0.triton_poi_fused_3 --------------------------
	.section	.nv.constant0.triton_poi_fused_3,"a",@progbits
	.sectionflags	@""
	.align	4
.nv.constant0.triton_poi_fused_3:
	.zero		384


//--------------------- .text.triton_poi_fused_3  --------------------------
	.section	.text.triton_poi_fused_3,"ax",@progbits
	.sectioninfo	@"SHI_REGISTERS=13"
	.align	128
        .global         triton_poi_fused_3
        .type           triton_poi_fused_3,@function
        .size           triton_poi_fused_3,(.L_x_1 - triton_poi_fused_3)
        .other          triton_poi_fused_3,@"STO_CUDA_ENTRY STV_DEFAULT"
triton_poi_fused_3:
.text.triton_poi_fused_3:
[----:B------:R-:W-:Y:S02]  /*0000*/  IMAD.MOV.U32 R1, RZ, RZ, c[0x0][0x28] ;  /* 0x00000a00ff017624 */ /* 0x000fe400078e00ff */
[----:B------:R-:W0:Y:S01]  /*0010*/  S2R R0, SR_TID.X ;  /* 0x0000000000007919 */ /* 0x000e220000002100 */
[----:B------:R-:W-:-:S03]  /*0020*/  ULDC.64 UR4, c[0x0][0x118] ;  /* 0x0000460000047ab9 */ /* 0x000fc60000000a00 */
[----:B------:R-:W1:Y:S01]  /*0030*/  S2R R3, SR_CTAID.X ;  /* 0x0000000000037919 */ /* 0x000e620000002500 */
[----:B0-----:R-:W-:Y:S01]  /*0040*/  IMAD.SHL.U32 R0, R0, 0x2, RZ ;  /* 0x0000000200007824 */ /* 0x001fe200078e00ff */
[----:B-1----:R-:W-:-:S04]  /*0050*/  SHF.R.S32.HI R2, RZ, 0x16, R3 ;  /* 0x00000016ff027819 */ /* 0x002fc80000011403 */
[----:B------:R-:W-:-:S05]  /*0060*/  LOP3.LUT R0, R0, 0x1fe, RZ, 0xc0, !PT ;  /* 0x000001fe00007812 */ /* 0x000fca00078ec0ff */
[----:B------:R-:W-:Y:S01]  /*0070*/  IMAD R0, R3, 0x200, R0 ;  /* 0x0000020003007824 */ /* 0x000fe200078e0200 */
[----:B------:R-:W-:-:S03]  /*0080*/  SGXT R3, R2, 0x1 ;  /* 0x000000010203781a */ /* 0x000fc60000000200 */
[----:B------:R-:W-:Y:S01]  /*0090*/  IMAD.HI R2, R0, 0x1948b0fd, RZ ;  /* 0x1948b0fd00027827 */ /* 0x000fe200078e02ff */
[----:B------:R-:W-:-:S04]  /*00a0*/  LEA.HI R3, R3, R0, RZ, 0x5 ;  /* 0x0000000003037211 */ /* 0x000fc800078f28ff */
[----:B------:R-:W-:Y:S02]  /*00b0*/  SHF.R.U32.HI R5, RZ, 0x1f, R2 ;  /* 0x0000001fff057819 */ /* 0x000fe40000011602 */
[----:B------:R-:W-:Y:S02]  /*00c0*/  SHF.R.S32.HI R6, RZ, 0x5, R3 ;  /* 0x00000005ff067819 */ /* 0x000fe40000011403 */
[CC--:B------:R-:W-:Y:S02]  /*00d0*/  LEA.HI.SX32 R4, R2.reuse, R5.reuse, 0x16 ;  /* 0x0000000502047211 */ /* 0x0c0fe400078fb2ff */
[----:B------:R-:W-:Y:S01]  /*00e0*/  LEA.HI.SX32 R10, R2, R5, 0x13 ;  /* 0x00000005020a7211 */ /* 0x000fe200078f9aff */
[----:B------:R-:W-:Y:S01]  /*00f0*/  IMAD.HI R7, R6, 0x1948b0fd, RZ ;  /* 0x1948b0fd06077827 */ /* 0x000fe200078e02ff */
[----:B------:R-:W-:Y:S02]  /*0100*/  LOP3.LUT R3, R3, 0xffffffe0, RZ, 0xc0, !PT ;  /* 0xffffffe003037812 */ /* 0x000fe400078ec0ff */
[----:B------:R-:W-:-:S02]  /*0110*/  LEA.HI R2, R4, R4, RZ, 0x3 ;  /* 0x0000000404027211 */ /* 0x000fc400078f18ff */
[----:B------:R-:W-:Y:S01]  /*0120*/  SHF.R.U32.HI R8, RZ, 0x1f, R7 ;  /* 0x0000001fff087819 */ /* 0x000fe20000011607 */
[----:B------:R-:W-:Y:S01]  /*0130*/  IMAD.IADD R3, R0, 0x1, -R3 ;  /* 0x0000000100037824 */ /* 0x000fe200078e0a03 */
[----:B------:R-:W-:Y:S02]  /*0140*/  LOP3.LUT R5, R2, 0x7fffff8, RZ, 0xc0, !PT ;  /* 0x07fffff802057812 */ /* 0x000fe400078ec0ff */
[----:B------:R-:W-:Y:S01]  /*0150*/  LEA.HI R7, R7, R8, RZ, 0x1b ;  /* 0x0000000807077211 */ /* 0x000fe200078fd8ff */
[----:B------:R-:W-:Y:S01]  /*0160*/  IMAD R10, R10, 0x14400, R3 ;  /* 0x000144000a0a7824 */ /* 0x000fe200078e0203 */
[----:B------:R-:W-:-:S03]  /*0170*/  IADD3 R5, R4, -R5, RZ ;  /* 0x8000000504057210 */ /* 0x000fc60007ffe0ff */
[----:B------:R-:W-:Y:S02]  /*0180*/  IMAD R7, R7, -0x144, R6 ;  /* 0xfffffebc07077824 */ /* 0x000fe400078e0206 */
[----:B------:R-:W-:Y:S02]  /*0190*/  IMAD R10, R5, 0x20, R10 ;  /* 0x00000020050a7824 */ /* 0x000fe400078e020a */
[----:B------:R-:W-:-:S03]  /*01a0*/  IMAD.MOV.U32 R5, RZ, RZ, 0x4 ;  /* 0x00000004ff057424 */ /* 0x000fc600078e00ff */
[----:B------:R-:W-:-:S05]  /*01b0*/  LEA R2, R7, R10, 0x8 ;  /* 0x0000000a07027211 */ /* 0x000fca00078e40ff */
[----:B------:R-:W-:-:S06]  /*01c0*/  IMAD.WIDE R2, R2, R5, c[0x0][0x160] ;  /* 0x0000580002027625 */ /* 0x000fcc00078e0205 */
[----:B------:R-:W2:Y:S01]  /*01d0*/  LDG.E.64 R2, [R2.64] ;  /* 0x0000000402027981 */ /* 0x000ea2000c1e1b00 */
[----:B------:R-:W-:-:S05]  /*01e0*/  IMAD.WIDE R4, R0, R5, c[0x0][0x168] ;  /* 0x00005a0000047625 */ /* 0x000fca00078e0205 */
[----:B--2---:R-:W-:Y:S01]  /*01f0*/  STG.E.64 [R4.64], R2 ;  /* 0x0000000204007986 */ /* 0x004fe2000c101b04 */
[----:B------:R-:W-:Y:S05]  /*0200*/  EXIT ;  /* 0x000000000000794d */ /* 0x000fea0003800000 */
.L_x_0:
[----:B------:R-:W-:-:S00]  /*0210*/  BRA `(.L_x_0) ;  /* 0xfffffff000007947 */ /* 0x000fc0000383ffff */
[----:B------:R-:W-:-:S00]  /*0220*/  NOP ;  /* 0x0000000000007918 */ /* 0x000fc00000000000 */
        /* <DEDUP_REMOVED lines=13> */
.L_x_1:
